//
// Generated by NVIDIA NVVM Compiler
//
// Compiler Build ID: CL-36424714
// Cuda compilation tools, release 13.0, V13.0.88
// Based on NVVM 20.0.0
//

.version 9.0
.target sm_100
.address_size 64

	// .globl	_Z10computeSumPiiPx
// _ZZ10computeSumPiiPxE5sdata has been demoted

.visible .entry _Z10computeSumPiiPx(
	.param .u64 .ptr .align 1 _Z10computeSumPiiPx_param_0,
	.param .u32 _Z10computeSumPiiPx_param_1,
	.param .u64 .ptr .align 1 _Z10computeSumPiiPx_param_2
)
{
	.reg .pred 	%p<7>;
	.reg .b32 	%r<14>;
	.reg .b64 	%rd<34>;
	// demoted variable
	.shared .align 8 .b8 _ZZ10computeSumPiiPxE5sdata[8192];
	ld.param.u64 	%rd3, [_Z10computeSumPiiPx_param_0];
	ld.param.u32 	%r7, [_Z10computeSumPiiPx_param_1];
	ld.param.u64 	%rd4, [_Z10computeSumPiiPx_param_2];
	mov.u32 	%r1, %tid.x;
	mov.u32 	%r8, %ctaid.x;
	mov.u32 	%r13, %ntid.x;
	mad.lo.s32 	%r3, %r8, %r13, %r1;
	setp.ge.s32 	%p1, %r3, %r7;
	mov.b64 	%rd33, 0;
	@%p1 bra 	$L__BB0_2;
	cvta.to.global.u64 	%rd6, %rd3;
	mul.wide.s32 	%rd7, %r3, 4;
	add.s64 	%rd8, %rd6, %rd7;
	ld.global.s32 	%rd33, [%rd8];
$L__BB0_2:
	shl.b32 	%r9, %r1, 3;
	mov.u32 	%r10, _ZZ10computeSumPiiPxE5sdata;
	add.s32 	%r4, %r10, %r9;
	st.shared.u64 	[%r4], %rd33;
	bar.sync 	0;
	setp.lt.u32 	%p2, %r13, 66;
	@%p2 bra 	$L__BB0_6;
$L__BB0_3:
	shr.u32 	%r6, %r13, 1;
	setp.ge.u32 	%p3, %r1, %r6;
	@%p3 bra 	$L__BB0_5;
	shl.b32 	%r11, %r6, 3;
	add.s32 	%r12, %r4, %r11;
	ld.shared.u64 	%rd9, [%r12];
	ld.shared.u64 	%rd10, [%r4];
	add.s64 	%rd11, %rd10, %rd9;
	st.shared.u64 	[%r4], %rd11;
$L__BB0_5:
	bar.sync 	0;
	setp.gt.u32 	%p4, %r13, 131;
	mov.u32 	%r13, %r6;
	@%p4 bra 	$L__BB0_3;
$L__BB0_6:
	setp.gt.u32 	%p5, %r1, 31;
	@%p5 bra 	$L__BB0_9;
	ld.shared.u64 	%rd12, [%r4+256];
	ld.shared.u64 	%rd13, [%r4];
	add.s64 	%rd14, %rd13, %rd12;
	st.shared.u64 	[%r4], %rd14;
	bar.warp.sync 	-1;
	ld.shared.u64 	%rd15, [%r4+128];
	ld.shared.u64 	%rd16, [%r4];
	add.s64 	%rd17, %rd16, %rd15;
	st.shared.u64 	[%r4], %rd17;
	bar.warp.sync 	-1;
	ld.shared.u64 	%rd18, [%r4+64];
	ld.shared.u64 	%rd19, [%r4];
	add.s64 	%rd20, %rd19, %rd18;
	st.shared.u64 	[%r4], %rd20;
	bar.warp.sync 	-1;
	ld.shared.u64 	%rd21, [%r4+32];
	ld.shared.u64 	%rd22, [%r4];
	add.s64 	%rd23, %rd22, %rd21;
	st.shared.u64 	[%r4], %rd23;
	bar.warp.sync 	-1;
	ld.shared.u64 	%rd24, [%r4+16];
	ld.shared.u64 	%rd25, [%r4];
	add.s64 	%rd26, %rd25, %rd24;
	st.shared.u64 	[%r4], %rd26;
	bar.warp.sync 	-1;
	ld.shared.u64 	%rd27, [%r4+8];
	ld.shared.u64 	%rd28, [%r4];
	add.s64 	%rd29, %rd28, %rd27;
	st.shared.u64 	[%r4], %rd29;
	bar.warp.sync 	-1;
	setp.ne.s32 	%p6, %r1, 0;
	@%p6 bra 	$L__BB0_9;
	ld.shared.u64 	%rd30, [_ZZ10computeSumPiiPxE5sdata];
	cvta.to.global.u64 	%rd31, %rd4;
	atom.global.add.u64 	%rd32, [%rd31], %rd30;
$L__BB0_9:
	ret;

}


// ===== COMPILED SASS (sm_100) =====

	.target	sm_100

	.elftype	@"ET_EXEC"


//--------------------- .note.nv.tkinfo           --------------------------
	.section	.note.nv.tkinfo,"",@"SHT_NOTE"
	.sectionflags	@"SHF_NOTE_NV_TKINFO"
	.tkinfo
        /*0018*/ 	.word	0x00000002
        /*0030*/ 	.string	""
        /*0030*/ 	.string	"ptxas"
        /*0030*/ 	.string	"Cuda compilation tools, release 13.0, V13.0.88"
        /*0030*/ 	.string	"Build cuda_13.0.r13.0/compiler.36424714_0"
        /*0030*/ 	.string	"-arch sm_100 -m 64 "



//--------------------- .note.nv.cuinfo           --------------------------
	.section	.note.nv.cuinfo,"",@"SHT_NOTE"
	.sectionflags	@"SHF_NOTE_NV_CUINFO"
        /*0018*/ 	.short	0x0002
        /*001a*/ 	.short	0x0064
        /*001c*/ 	.short	0x0082
	.zero		2


//--------------------- .nv.info                  --------------------------
	.section	.nv.info,"",@"SHT_CUDA_INFO"
	.align	4


	//----- nvinfo : EIATTR_REGCOUNT
	.align		4
        /*0000*/ 	.byte	0x04, 0x2f
        /*0002*/ 	.short	(.L_1 - .L_0)
	.align		4
.L_0:
        /*0004*/ 	.word	index@(_Z10computeSumPiiPx)
        /*0008*/ 	.word	0x00000010


	//----- nvinfo : EIATTR_FRAME_SIZE
	.align		4
.L_1:
        /*000c*/ 	.byte	0x04, 0x11
        /*000e*/ 	.short	(.L_3 - .L_2)
	.align		4
.L_2:
        /*0010*/ 	.word	index@(_Z10computeSumPiiPx)
        /*0014*/ 	.word	0x00000000


	//----- nvinfo : EIATTR_MIN_STACK_SIZE
	.align		4
.L_3:
        /*0018*/ 	.byte	0x04, 0x12
        /*001a*/ 	.short	(.L_5 - .L_4)
	.align		4
.L_4:
        /*001c*/ 	.word	index@(_Z10computeSumPiiPx)
        /*0020*/ 	.word	0x00000000
.L_5:


//--------------------- .nv.compat                --------------------------
	.section	.nv.compat,"",@"SHT_CUDA_COMPAT_INFO"
	.align	4
        /*0000*/ 	.byte	0x02, 0x09, 0x00, 0x00, 0x02, 0x02, 0x01, 0x00, 0x02, 0x05, 0x05, 0x00, 0x03, 0x07, 0x01, 0x01
        /*0010*/ 	.byte	0x02, 0x03, 0x00, 0x00, 0x02, 0x06, 0x01, 0x00, 0x04, 0x0b, 0x08, 0x00, 0x09, 0x00, 0x00, 0x00
        /*0020*/ 	.byte	0x00, 0x00, 0x00, 0x00


//--------------------- .nv.info._Z10computeSumPiiPx --------------------------
	.section	.nv.info._Z10computeSumPiiPx,"",@"SHT_CUDA_INFO"
	.sectionflags	@""
	.align	4


	//----- nvinfo : EIATTR_CUDA_API_VERSION
	.align		4
        /*0000*/ 	.byte	0x04, 0x37
        /*0002*/ 	.short	(.L_7 - .L_6)
.L_6:
        /*0004*/ 	.word	0x00000082


	//----- nvinfo : EIATTR_KPARAM_INFO
	.align		4
.L_7:
        /*0008*/ 	.byte	0x04, 0x17
        /*000a*/ 	.short	(.L_9 - .L_8)
.L_8:
        /*000c*/ 	.word	0x00000000
        /*0010*/ 	.short	0x0002
        /*0012*/ 	.short	0x0010
        /*0014*/ 	.byte	0x00, 0xf5, 0x21, 0x00


	//----- nvinfo : EIATTR_KPARAM_INFO
	.align		4
.L_9:
        /*0018*/ 	.byte	0x04, 0x17
        /*001a*/ 	.short	(.L_11 - .L_10)
.L_10:
        /*001c*/ 	.word	0x00000000
        /*0020*/ 	.short	0x0001
        /*0022*/ 	.short	0x0008
        /*0024*/ 	.byte	0x00, 0xf0, 0x11, 0x00


	//----- nvinfo : EIATTR_KPARAM_INFO
	.align		4
.L_11:
        /*0028*/ 	.byte	0x04, 0x17
        /*002a*/ 	.short	(.L_13 - .L_12)
.L_12:
        /*002c*/ 	.word	0x00000000
        /*0030*/ 	.short	0x0000
        /*0032*/ 	.short	0x0000
        /*0034*/ 	.byte	0x00, 0xf5, 0x21, 0x00


	//----- nvinfo : EIATTR_SPARSE_MMA_MASK
	.align		4
.L_13:
        /*0038*/ 	.byte	0x03, 0x50
        /*003a*/ 	.short	0x0000


	//----- nvinfo : EIATTR_MAXREG_COUNT
	.align		4
        /*003c*/ 	.byte	0x03, 0x1b
        /*003e*/ 	.short	0x00ff


	//----- nvinfo : EIATTR_NUM_BARRIERS
	.align		4
        /*0040*/ 	.byte	0x02, 0x4c
        /*0042*/ 	.byte	0x01
	.zero		1


	//----- nvinfo : EIATTR_MERCURY_ISA_VERSION
	.align		4
        /*0044*/ 	.byte	0x03, 0x5f
        /*0046*/ 	.short	0x0101


	//----- nvinfo : EIATTR_COOP_GROUP_MASK_REGIDS
	.align		4
        /*0048*/ 	.byte	0x04, 0x29
        /*004a*/ 	.short	(.L_15 - .L_14)


	//   ....[0]....
.L_14:
        /*004c*/ 	.word	0xffffffff


	//   ....[1]....
        /*0050*/ 	.word	0xffffffff


	//   ....[2]....
        /*0054*/ 	.word	0xffffffff


	//   ....[3]....
        /*0058*/ 	.word	0xffffffff


	//   ....[4]....
        /*005c*/ 	.word	0xffffffff


	//   ....[5]....
        /*0060*/ 	.word	0xffffffff


	//----- nvinfo : EIATTR_COOP_GROUP_INSTR_OFFSETS
	.align		4
.L_15:
        /*0064*/ 	.byte	0x04, 0x28
        /*0066*/ 	.short	(.L_17 - .L_16)


	//   ....[0]....
.L_16:
        /*0068*/ 	.word	0x00000290


	//   ....[1]....
        /*006c*/ 	.word	0x000002f0


	//   ....[2]....
        /*0070*/ 	.word	0x00000350


	//   ....[3]....
        /*0074*/ 	.word	0x000003b0


	//   ....[4]....
        /*0078*/ 	.word	0x00000410


	//   ....[5]....
        /*007c*/ 	.word	0x00000480


	//----- nvinfo : EIATTR_VRC_CTA_INIT_COUNT
	.align		4
.L_17:
        /*0080*/ 	.byte	0x02, 0x4a
	.zero		1
	.zero		1


	//----- nvinfo : EIATTR_EXIT_INSTR_OFFSETS
	.align		4
        /*0084*/ 	.byte	0x04, 0x1c
        /*0086*/ 	.short	(.L_19 - .L_18)


	//   ....[0]....
.L_18:
        /*0088*/ 	.word	0x00000230


	//   ....[1]....
        /*008c*/ 	.word	0x00000490


	//   ....[2]....
        /*0090*/ 	.word	0x00000500


	//----- nvinfo : EIATTR_CBANK_PARAM_SIZE
	.align		4
.L_19:
        /*0094*/ 	.byte	0x03, 0x19
        /*0096*/ 	.short	0x0018


	//----- nvinfo : EIATTR_PARAM_CBANK
	.align		4
        /*0098*/ 	.byte	0x04, 0x0a
        /*009a*/ 	.short	(.L_21 - .L_20)
	.align		4
.L_20:
        /*009c*/ 	.word	index@(.nv.constant0._Z10computeSumPiiPx)
        /*00a0*/ 	.short	0x0380
        /*00a2*/ 	.short	0x0018


	//----- nvinfo : EIATTR_SW_WAR
	.align		4
.L_21:
        /*00a4*/ 	.byte	0x04, 0x36
        /*00a6*/ 	.short	(.L_23 - .L_22)
.L_22:
        /*00a8*/ 	.word	0x00000008
.L_23:


//--------------------- .nv.callgraph             --------------------------
	.section	.nv.callgraph,"",@"SHT_CUDA_CALLGRAPH"
	.align	4
	.sectionentsize	8
	.align		4
        /*0000*/ 	.word	0x00000000
	.align		4
        /*0004*/ 	.word	0xffffffff
	.align		4
        /*0008*/ 	.word	0x00000000
	.align		4
        /*000c*/ 	.word	0xfffffffe
	.align		4
        /*0010*/ 	.word	0x00000000
	.align		4
        /*0014*/ 	.word	0xfffffffd
	.align		4
        /*0018*/ 	.word	0x00000000
	.align		4
        /*001c*/ 	.word	0xfffffffc


//--------------------- .text._Z10computeSumPiiPx --------------------------
	.section	.text._Z10computeSumPiiPx,"ax",@progbits
	.align	128
        .global         _Z10computeSumPiiPx
        .type           _Z10computeSumPiiPx,@function
        .size           _Z10computeSumPiiPx,(.L_x_3 - _Z10computeSumPiiPx)
        .other          _Z10computeSumPiiPx,@"STO_CUDA_ENTRY STV_DEFAULT"
_Z10computeSumPiiPx:
.text._Z10computeSumPiiPx:
[----:B------:R-:W-:Y:S01]  /*0000*/  LDC R1, c[0x0][0x37c] ;  /* 0x0000df00ff017b82 */ /* 0x000fe20000000800 */
[----:B------:R-:W0:Y:S07]  /*0010*/  S2R R0, SR_TID.X ;  /* 0x0000000000007919 */ /* 0x000e2e0000002100 */
[----:B------:R-:W0:Y:S01]  /*0020*/  S2UR UR4, SR_CTAID.X ;  /* 0x00000000000479c3 */ /* 0x000e220000002500 */
[----:B------:R-:W1:Y:S01]  /*0030*/  LDCU UR5, c[0x0][0x388] ;  /* 0x00007100ff0577ac */ /* 0x000e620008000800 */
[----:B------:R-:W2:Y:S06]  /*0040*/  LDCU.64 UR6, c[0x0][0x358] ;  /* 0x00006b00ff0677ac */ /* 0x000eac0008000a00 */
[----:B------:R-:W0:Y:S02]  /*0050*/  LDC R9, c[0x0][0x360] ;  /* 0x0000d800ff097b82 */ /* 0x000e240000000800 */
[----:B0-----:R-:W-:-:S05]  /*0060*/  IMAD R3, R9, UR4, R0 ;  /* 0x0000000409037c24 */ /* 0x001fca000f8e0200 */
[----:B-1----:R-:W-:-:S13]  /*0070*/  ISETP.GE.AND P1, PT, R3, UR5, PT ;  /* 0x0000000503007c0c */ /* 0x002fda000bf26270 */
[----:B------:R-:W0:Y:S02]  /*0080*/  @!P1 LDC.64 R6, c[0x0][0x380] ;  /* 0x0000e000ff069b82 */ /* 0x000e240000000a00 */
[----:B0-----:R-:W-:-:S06]  /*0090*/  @!P1 IMAD.WIDE R6, R3, 0x4, R6 ;  /* 0x0000000403069825 */ /* 0x001fcc00078e0206 */
[----:B--2---:R-:W2:Y:S01]  /*00a0*/  @!P1 LDG.E R7, desc[UR6][R6.64] ;  /* 0x0000000606079981 */ /* 0x004ea2000c1e1900 */
[----:B------:R-:W0:Y:S01]  /*00b0*/  S2UR UR5, SR_CgaCtaId ;  /* 0x00000000000579c3 */ /* 0x000e220000008800 */
[----:B------:R-:W-:Y:S01]  /*00c0*/  UMOV UR4, 0x400 ;  /* 0x0000040000047882 */ /* 0x000fe20000000000 */
[----:B------:R-:W-:Y:S02]  /*00d0*/  ISETP.GE.U32.AND P2, PT, R9, 0x42, PT ;  /* 0x000000420900780c */ /* 0x000fe40003f46070 */
[----:B------:R-:W-:Y:S02]  /*00e0*/  CS2R R4, SRZ ;  /* 0x0000000000047805 */ /* 0x000fe4000001ff00 */
[----:B------:R-:W-:Y:S01]  /*00f0*/  ISETP.GT.U32.AND P0, PT, R0, 0x1f, PT ;  /* 0x0000001f0000780c */ /* 0x000fe20003f04070 */
[----:B0-----:R-:W-:-:S06]  /*0100*/  ULEA UR4, UR5, UR4, 0x18 ;  /* 0x0000000405047291 */ /* 0x001fcc000f8ec0ff */
[----:B------:R-:W-:Y:S02]  /*0110*/  LEA R2, R0, UR4, 0x3 ;  /* 0x0000000400027c11 */ /* 0x000fe4000f8e18ff */
[--C-:B--2---:R-:W-:Y:S01]  /*0120*/  @!P1 SHF.R.S32.HI R5, RZ, 0x1f, R7.reuse ;  /* 0x0000001fff059819 */ /* 0x104fe20000011407 */
[----:B------:R-:W-:-:S05]  /*0130*/  @!P1 IMAD.MOV.U32 R4, RZ, RZ, R7 ;  /* 0x000000ffff049224 */ /* 0x000fca00078e0007 */
[----:B------:R0:W-:Y:S01]  /*0140*/  STS.64 [R2], R4 ;  /* 0x0000000402007388 */ /* 0x0001e20000000a00 */
[----:B------:R-:W-:Y:S06]  /*0150*/  BAR.SYNC.DEFER_BLOCKING 0x0 ;  /* 0x0000000000007b1d */ /* 0x000fec0000010000 */
[----:B------:R-:W-:Y:S05]  /*0160*/  @!P2 BRA `(.L_x_0) ;  /* 0x000000000030a947 */ /* 0x000fea0003800000 */
.L_x_1:
[----:B------:R-:W-:-:S04]  /*0170*/  SHF.R.U32.HI R11, RZ, 0x1, R9 ;  /* 0x00000001ff0b7819 */ /* 0x000fc80000011609 */
[----:B------:R-:W-:-:S13]  /*0180*/  ISETP.GE.U32.AND P1, PT, R0, R11, PT ;  /* 0x0000000b0000720c */ /* 0x000fda0003f26070 */
[----:B------:R-:W-:Y:S01]  /*0190*/  @!P1 IMAD R3, R11, 0x8, R2 ;  /* 0x000000080b039824 */ /* 0x000fe200078e0202 */
[----:B------:R-:W-:Y:S04]  /*01a0*/  @!P1 LDS.64 R6, [R2] ;  /* 0x0000000002069984 */ /* 0x000fe80000000a00 */
[----:B0-----:R-:W0:Y:S02]  /*01b0*/  @!P1 LDS.64 R4, [R3] ;  /* 0x0000000003049984 */ /* 0x001e240000000a00 */
[----:B0-----:R-:W-:-:S05]  /*01c0*/  @!P1 IADD3 R4, P2, PT, R4, R6, RZ ;  /* 0x0000000604049210 */ /* 0x001fca0007f5e0ff */
[----:B------:R-:W-:-:S05]  /*01d0*/  @!P1 IMAD.X R5, R5, 0x1, R7, P2 ;  /* 0x0000000105059824 */ /* 0x000fca00010e0607 */
[----:B------:R1:W-:Y:S01]  /*01e0*/  @!P1 STS.64 [R2], R4 ;  /* 0x0000000402009388 */ /* 0x0003e20000000a00 */
[----:B------:R-:W-:Y:S01]  /*01f0*/  BAR.SYNC.DEFER_BLOCKING 0x0 ;  /* 0x0000000000007b1d */ /* 0x000fe20000010000 */
[----:B------:R-:W-:Y:S01]  /*0200*/  ISETP.GT.U32.AND P1, PT, R9, 0x83, PT ;  /* 0x000000830900780c */ /* 0x000fe20003f24070 */
[----:B------:R-:W-:-:S12]  /*0210*/  IMAD.MOV.U32 R9, RZ, RZ, R11 ;  /* 0x000000ffff097224 */ /* 0x000fd800078e000b */
[----:B-1----:R-:W-:Y:S05]  /*0220*/  @P1 BRA `(.L_x_1) ;  /* 0xfffffffc00d01947 */ /* 0x002fea000383ffff */
.L_x_0:
[----:B------:R-:W-:Y:S05]  /*0230*/  @P0 EXIT ;  /* 0x000000000000094d */ /* 0x000fea0003800000 */
[----:B0-----:R-:W-:Y:S04]  /*0240*/  LDS.64 R4, [R2+0x100] ;  /* 0x0001000002047984 */ /* 0x001fe80000000a00 */
[----:B------:R-:W0:Y:S02]  /*0250*/  LDS.64 R6, [R2] ;  /* 0x0000000002067984 */ /* 0x000e240000000a00 */
[----:B0-----:R-:W-:-:S05]  /*0260*/  IADD3 R8, P0, PT, R4, R6, RZ ;  /* 0x0000000604087210 */ /* 0x001fca0007f1e0ff */
[----:B------:R-:W-:-:S05]  /*0270*/  IMAD.X R9, R5, 0x1, R7, P0 ;  /* 0x0000000105097824 */ /* 0x000fca00000e0607 */
[----:B------:R-:W-:Y:S01]  /*0280*/  STS.64 [R2], R8 ;  /* 0x0000000802007388 */ /* 0x000fe20000000a00 */
[----:B------:R-:W-:-:S03]  /*0290*/  NOP ;  /* 0x0000000000007918 */ /* 0x000fc60000000000 */
[----:B------:R-:W-:Y:S04]  /*02a0*/  LDS.64 R4, [R2+0x80] ;  /* 0x0000800002047984 */ /* 0x000fe80000000a00 */
        /* <DEDUP_REMOVED lines=26> */
[----:B------:R-:W-:Y:S01]  /*0450*/  IMAD.X R5, R5, 0x1, R7, P0 ;  /* 0x0000000105057824 */ /* 0x000fe200000e0607 */
[----:B------:R-:W-:-:S04]  /*0460*/  ISETP.NE.AND P0, PT, R0, RZ, PT ;  /* 0x000000ff0000720c */ /* 0x000fc80003f05270 */
[----:B------:R0:W-:Y:S01]  /*0470*/  STS.64 [R2], R4 ;  /* 0x0000000402007388 */ /* 0x0001e20000000a00 */
[----:B------:R-:W-:-:S08]  /*0480*/  NOP ;  /* 0x0000000000007918 */ /* 0x000fd00000000000 */
[----:B------:R-:W-:Y:S05]  /*0490*/  @P0 EXIT ;  /* 0x000000000000094d */ /* 0x000fea0003800000 */
[----:B------:R-:W1:Y:S01]  /*04a0*/  S2UR UR5, SR_CgaCtaId ;  /* 0x00000000000579c3 */ /* 0x000e620000008800 */
[----:B------:R-:W-:-:S07]  /*04b0*/  UMOV UR4, 0x400 ;  /* 0x0000040000047882 */ /* 0x000fce0000000000 */
[----:B0-----:R-:W0:Y:S01]  /*04c0*/  LDC.64 R4, c[0x0][0x390] ;  /* 0x0000e400ff047b82 */ /* 0x001e220000000a00 */
[----:B-1----:R-:W-:-:S09]  /*04d0*/  ULEA UR4, UR5, UR4, 0x18 ;  /* 0x0000000405047291 */ /* 0x002fd2000f8ec0ff */
[----:B------:R-:W0:Y:S04]  /*04e0*/  LDS.64 R2, [UR4] ;  /* 0x00000004ff027984 */ /* 0x000e280008000a00 */
[----:B0-----:R-:W-:Y:S01]  /*04f0*/  REDG.E.ADD.64.STRONG.GPU desc[UR6][R4.64], R2 ;  /* 0x000000020400798e */ /* 0x001fe2000c12e506 */
[----:B------:R-:W-:Y:S05]  /*0500*/  EXIT ;  /* 0x000000000000794d */ /* 0x000fea0003800000 */
.L_x_2:
[----:B------:R-:W-:-:S00]  /*0510*/  BRA `(.L_x_2) ;  /* 0xfffffffc00fc7947 */ /* 0x000fc0000383ffff */
[----:B------:R-:W-:-:S00]  /*0520*/  NOP ;  /* 0x0000000000007918 */ /* 0x000fc00000000000 */
        /* <DEDUP_REMOVED lines=13> */
.L_x_3:


//--------------------- .nv.shared._Z10computeSumPiiPx --------------------------
	.section	.nv.shared._Z10computeSumPiiPx,"aw",@nobits
	.sectionflags	@""
	.align	8
.nv.shared._Z10computeSumPiiPx:
	.zero		9216


//--------------------- .nv.shared.reserved.0     --------------------------
	.section	.nv.shared.reserved.0,"aw",@nobits
	.weak		__nv_reservedSMEM_offset_0_alias
	.size		__nv_reservedSMEM_offset_0_alias, 0, 64
	.other		__nv_reservedSMEM_offset_0_alias,@"STO_CUDA_RESERVED_SHARED STV_DEFAULT"
__nv_reservedSMEM_offset_0_alias:
	.zero		0
	.zero		64


//--------------------- .nv.constant0._Z10computeSumPiiPx --------------------------
	.section	.nv.constant0._Z10computeSumPiiPx,"a",@progbits
	.sectionflags	@""
	.align	4
.nv.constant0._Z10computeSumPiiPx:
	.zero		920


//--------------------- SYMBOLS --------------------------

	.type		.nv.reservedSmem.offset0,@object
	.size		.nv.reservedSmem.offset0,0x4
	.type		.nv.reservedSmem.cap,@object
	.size		.nv.reservedSmem.cap,0x4
